//
// Generated by NVIDIA NVVM Compiler
//
// Compiler Build ID: CL-36424714
// Cuda compilation tools, release 13.0, V13.0.88
// Based on NVVM 20.0.0
//

.version 9.0
.target sm_100
.address_size 64

	// .globl	_Z7csr_bfs8CSRGraphPjS0_j

.visible .entry _Z7csr_bfs8CSRGraphPjS0_j(
	.param .align 8 .b8 _Z7csr_bfs8CSRGraphPjS0_j_param_0[24],
	.param .u64 .ptr .align 1 _Z7csr_bfs8CSRGraphPjS0_j_param_1,
	.param .u64 .ptr .align 1 _Z7csr_bfs8CSRGraphPjS0_j_param_2,
	.param .u32 _Z7csr_bfs8CSRGraphPjS0_j_param_3
)
{
	.reg .pred 	%p<6>;
	.reg .b32 	%r<22>;
	.reg .b64 	%rd<17>;

	ld.param.u64 	%rd2, [_Z7csr_bfs8CSRGraphPjS0_j_param_0+8];
	ld.param.u64 	%rd3, [_Z7csr_bfs8CSRGraphPjS0_j_param_0+16];
	ld.param.u32 	%r10, [_Z7csr_bfs8CSRGraphPjS0_j_param_0];
	ld.param.u64 	%rd9, [_Z7csr_bfs8CSRGraphPjS0_j_param_1];
	ld.param.u64 	%rd8, [_Z7csr_bfs8CSRGraphPjS0_j_param_2];
	ld.param.u32 	%r9, [_Z7csr_bfs8CSRGraphPjS0_j_param_3];
	cvta.to.global.u64 	%rd1, %rd9;
	mov.u32 	%r11, %ctaid.x;
	mov.u32 	%r12, %ntid.x;
	mov.u32 	%r13, %tid.x;
	mad.lo.s32 	%r1, %r11, %r12, %r13;
	setp.ge.u32 	%p1, %r1, %r10;
	@%p1 bra 	$L__BB0_7;
	mul.wide.u32 	%rd10, %r1, 4;
	add.s64 	%rd11, %rd1, %rd10;
	ld.global.u32 	%r14, [%rd11];
	add.s32 	%r15, %r9, -1;
	setp.ne.s32 	%p2, %r14, %r15;
	@%p2 bra 	$L__BB0_7;
	cvta.to.global.u64 	%rd12, %rd2;
	add.s64 	%rd4, %rd12, %rd10;
	ld.global.u32 	%r20, [%rd4];
	ld.global.u32 	%r21, [%rd4+4];
	setp.ge.u32 	%p3, %r20, %r21;
	@%p3 bra 	$L__BB0_7;
	cvta.to.global.u64 	%rd5, %rd3;
	cvta.to.global.u64 	%rd6, %rd8;
$L__BB0_4:
	mul.wide.u32 	%rd14, %r20, 4;
	add.s64 	%rd15, %rd5, %rd14;
	ld.global.u32 	%r16, [%rd15];
	mul.wide.u32 	%rd16, %r16, 4;
	add.s64 	%rd7, %rd1, %rd16;
	ld.global.u32 	%r17, [%rd7];
	setp.ne.s32 	%p4, %r17, -1;
	@%p4 bra 	$L__BB0_6;
	st.global.u32 	[%rd7], %r9;
	mov.b32 	%r18, 1;
	st.global.u32 	[%rd6], %r18;
	ld.global.u32 	%r21, [%rd4+4];
$L__BB0_6:
	add.s32 	%r20, %r20, 1;
	setp.lt.u32 	%p5, %r20, %r21;
	@%p5 bra 	$L__BB0_4;
$L__BB0_7:
	ret;

}


// ===== COMPILED SASS (sm_100) =====

	.target	sm_100

	.elftype	@"ET_EXEC"


//--------------------- .note.nv.tkinfo           --------------------------
	.section	.note.nv.tkinfo,"",@"SHT_NOTE"
	.sectionflags	@"SHF_NOTE_NV_TKINFO"
	.tkinfo
        /*0018*/ 	.word	0x00000002
        /*0030*/ 	.string	""
        /*0030*/ 	.string	"ptxas"
        /*0030*/ 	.string	"Cuda compilation tools, release 13.0, V13.0.88"
        /*0030*/ 	.string	"Build cuda_13.0.r13.0/compiler.36424714_0"
        /*0030*/ 	.string	"-arch sm_100 -m 64 "



//--------------------- .note.nv.cuinfo           --------------------------
	.section	.note.nv.cuinfo,"",@"SHT_NOTE"
	.sectionflags	@"SHF_NOTE_NV_CUINFO"
        /*0018*/ 	.short	0x0002
        /*001a*/ 	.short	0x0064
        /*001c*/ 	.short	0x0082
	.zero		2


//--------------------- .nv.info                  --------------------------
	.section	.nv.info,"",@"SHT_CUDA_INFO"
	.align	4


	//----- nvinfo : EIATTR_REGCOUNT
	.align		4
        /*0000*/ 	.byte	0x04, 0x2f
        /*0002*/ 	.short	(.L_1 - .L_0)
	.align		4
.L_0:
        /*0004*/ 	.word	index@(_Z7csr_bfs8CSRGraphPjS0_j)
        /*0008*/ 	.word	0x00000014


	//----- nvinfo : EIATTR_FRAME_SIZE
	.align		4
.L_1:
        /*000c*/ 	.byte	0x04, 0x11
        /*000e*/ 	.short	(.L_3 - .L_2)
	.align		4
.L_2:
        /*0010*/ 	.word	index@(_Z7csr_bfs8CSRGraphPjS0_j)
        /*0014*/ 	.word	0x00000000


	//----- nvinfo : EIATTR_MIN_STACK_SIZE
	.align		4
.L_3:
        /*0018*/ 	.byte	0x04, 0x12
        /*001a*/ 	.short	(.L_5 - .L_4)
	.align		4
.L_4:
        /*001c*/ 	.word	index@(_Z7csr_bfs8CSRGraphPjS0_j)
        /*0020*/ 	.word	0x00000000
.L_5:


//--------------------- .nv.compat                --------------------------
	.section	.nv.compat,"",@"SHT_CUDA_COMPAT_INFO"
	.align	4
        /*0000*/ 	.byte	0x02, 0x09, 0x00, 0x00, 0x02, 0x02, 0x01, 0x00, 0x02, 0x05, 0x05, 0x00, 0x03, 0x07, 0x01, 0x01
        /*0010*/ 	.byte	0x02, 0x03, 0x00, 0x00, 0x02, 0x06, 0x01, 0x00, 0x04, 0x0b, 0x08, 0x00, 0x09, 0x00, 0x00, 0x00
        /*0020*/ 	.byte	0x00, 0x00, 0x00, 0x00


//--------------------- .nv.info._Z7csr_bfs8CSRGraphPjS0_j --------------------------
	.section	.nv.info._Z7csr_bfs8CSRGraphPjS0_j,"",@"SHT_CUDA_INFO"
	.sectionflags	@""
	.align	4


	//----- nvinfo : EIATTR_CUDA_API_VERSION
	.align		4
        /*0000*/ 	.byte	0x04, 0x37
        /*0002*/ 	.short	(.L_7 - .L_6)
.L_6:
        /*0004*/ 	.word	0x00000082


	//----- nvinfo : EIATTR_KPARAM_INFO
	.align		4
.L_7:
        /*0008*/ 	.byte	0x04, 0x17
        /*000a*/ 	.short	(.L_9 - .L_8)
.L_8:
        /*000c*/ 	.word	0x00000000
        /*0010*/ 	.short	0x0003
        /*0012*/ 	.short	0x0028
        /*0014*/ 	.byte	0x00, 0xf0, 0x11, 0x00


	//----- nvinfo : EIATTR_KPARAM_INFO
	.align		4
.L_9:
        /*0018*/ 	.byte	0x04, 0x17
        /*001a*/ 	.short	(.L_11 - .L_10)
.L_10:
        /*001c*/ 	.word	0x00000000
        /*0020*/ 	.short	0x0002
        /*0022*/ 	.short	0x0020
        /*0024*/ 	.byte	0x00, 0xf5, 0x21, 0x00


	//----- nvinfo : EIATTR_KPARAM_INFO
	.align		4
.L_11:
        /*0028*/ 	.byte	0x04, 0x17
        /*002a*/ 	.short	(.L_13 - .L_12)
.L_12:
        /*002c*/ 	.word	0x00000000
        /*0030*/ 	.short	0x0001
        /*0032*/ 	.short	0x0018
        /*0034*/ 	.byte	0x00, 0xf5, 0x21, 0x00


	//----- nvinfo : EIATTR_KPARAM_INFO
	.align		4
.L_13:
        /*0038*/ 	.byte	0x04, 0x17
        /*003a*/ 	.short	(.L_15 - .L_14)
.L_14:
        /*003c*/ 	.word	0x00000000
        /*0040*/ 	.short	0x0000
        /*0042*/ 	.short	0x0000
        /*0044*/ 	.byte	0x00, 0xf0, 0x61, 0x00


	//----- nvinfo : EIATTR_SPARSE_MMA_MASK
	.align		4
.L_15:
        /*0048*/ 	.byte	0x03, 0x50
        /*004a*/ 	.short	0x0000


	//----- nvinfo : EIATTR_MAXREG_COUNT
	.align		4
        /*004c*/ 	.byte	0x03, 0x1b
        /*004e*/ 	.short	0x00ff


	//----- nvinfo : EIATTR_MERCURY_ISA_VERSION
	.align		4
        /*0050*/ 	.byte	0x03, 0x5f
        /*0052*/ 	.short	0x0101


	//----- nvinfo : EIATTR_VRC_CTA_INIT_COUNT
	.align		4
        /*0054*/ 	.byte	0x02, 0x4a
	.zero		1
	.zero		1


	//----- nvinfo : EIATTR_EXIT_INSTR_OFFSETS
	.align		4
        /*0058*/ 	.byte	0x04, 0x1c
        /*005a*/ 	.short	(.L_17 - .L_16)


	//   ....[0]....
.L_16:
        /*005c*/ 	.word	0x00000070


	//   ....[1]....
        /*0060*/ 	.word	0x000000f0


	//   ....[2]....
        /*0064*/ 	.word	0x00000150


	//   ....[3]....
        /*0068*/ 	.word	0x000002a0


	//----- nvinfo : EIATTR_CRS_STACK_SIZE
	.align		4
.L_17:
        /*006c*/ 	.byte	0x04, 0x1e
        /*006e*/ 	.short	(.L_19 - .L_18)
.L_18:
        /*0070*/ 	.word	0x00000000


	//----- nvinfo : EIATTR_CBANK_PARAM_SIZE
	.align		4
.L_19:
        /*0074*/ 	.byte	0x03, 0x19
        /*0076*/ 	.short	0x002c


	//----- nvinfo : EIATTR_PARAM_CBANK
	.align		4
        /*0078*/ 	.byte	0x04, 0x0a
        /*007a*/ 	.short	(.L_21 - .L_20)
	.align		4
.L_20:
        /*007c*/ 	.word	index@(.nv.constant0._Z7csr_bfs8CSRGraphPjS0_j)
        /*0080*/ 	.short	0x0380
        /*0082*/ 	.short	0x002c


	//----- nvinfo : EIATTR_SW_WAR
	.align		4
.L_21:
        /*0084*/ 	.byte	0x04, 0x36
        /*0086*/ 	.short	(.L_23 - .L_22)
.L_22:
        /*0088*/ 	.word	0x00000008
.L_23:


//--------------------- .nv.callgraph             --------------------------
	.section	.nv.callgraph,"",@"SHT_CUDA_CALLGRAPH"
	.align	4
	.sectionentsize	8
	.align		4
        /*0000*/ 	.word	0x00000000
	.align		4
        /*0004*/ 	.word	0xffffffff
	.align		4
        /*0008*/ 	.word	0x00000000
	.align		4
        /*000c*/ 	.word	0xfffffffe
	.align		4
        /*0010*/ 	.word	0x00000000
	.align		4
        /*0014*/ 	.word	0xfffffffd
	.align		4
        /*0018*/ 	.word	0x00000000
	.align		4
        /*001c*/ 	.word	0xfffffffc


//--------------------- .text._Z7csr_bfs8CSRGraphPjS0_j --------------------------
	.section	.text._Z7csr_bfs8CSRGraphPjS0_j,"ax",@progbits
	.align	128
        .global         _Z7csr_bfs8CSRGraphPjS0_j
        .type           _Z7csr_bfs8CSRGraphPjS0_j,@function
        .size           _Z7csr_bfs8CSRGraphPjS0_j,(.L_x_4 - _Z7csr_bfs8CSRGraphPjS0_j)
        .other          _Z7csr_bfs8CSRGraphPjS0_j,@"STO_CUDA_ENTRY STV_DEFAULT"
_Z7csr_bfs8CSRGraphPjS0_j:
.text._Z7csr_bfs8CSRGraphPjS0_j:
[----:B------:R-:W-:Y:S01]  /*0000*/  LDC R1, c[0x0][0x37c] ;  /* 0x0000df00ff017b82 */ /* 0x000fe20000000800 */
[----:B------:R-:W0:Y:S07]  /*0010*/  S2R R0, SR_TID.X ;  /* 0x0000000000007919 */ /* 0x000e2e0000002100 */
[----:B------:R-:W0:Y:S01]  /*0020*/  S2UR UR4, SR_CTAID.X ;  /* 0x00000000000479c3 */ /* 0x000e220000002500 */
[----:B------:R-:W1:Y:S07]  /*0030*/  LDCU UR5, c[0x0][0x380] ;  /* 0x00007000ff0577ac */ /* 0x000e6e0008000800 */
[----:B------:R-:W0:Y:S02]  /*0040*/  LDC R5, c[0x0][0x360] ;  /* 0x0000d800ff057b82 */ /* 0x000e240000000800 */
[----:B0-----:R-:W-:-:S05]  /*0050*/  IMAD R5, R5, UR4, R0 ;  /* 0x0000000405057c24 */ /* 0x001fca000f8e0200 */
[----:B-1----:R-:W-:-:S13]  /*0060*/  ISETP.GE.U32.AND P0, PT, R5, UR5, PT ;  /* 0x0000000505007c0c */ /* 0x002fda000bf06070 */
[----:B------:R-:W-:Y:S05]  /*0070*/  @P0 EXIT ;  /* 0x000000000000094d */ /* 0x000fea0003800000 */
[----:B------:R-:W0:Y:S01]  /*0080*/  LDC.64 R2, c[0x0][0x398] ;  /* 0x0000e600ff027b82 */ /* 0x000e220000000a00 */
[----:B------:R-:W1:Y:S01]  /*0090*/  LDCU.64 UR6, c[0x0][0x358] ;  /* 0x00006b00ff0677ac */ /* 0x000e620008000a00 */
[----:B------:R-:W2:Y:S01]  /*00a0*/  LDCU UR4, c[0x0][0x3a8] ;  /* 0x00007500ff0477ac */ /* 0x000ea20008000800 */
[----:B0-----:R-:W-:-:S06]  /*00b0*/  IMAD.WIDE.U32 R2, R5, 0x4, R2 ;  /* 0x0000000405027825 */ /* 0x001fcc00078e0002 */
[----:B-1----:R-:W3:Y:S01]  /*00c0*/  LDG.E R2, desc[UR6][R2.64] ;  /* 0x0000000602027981 */ /* 0x002ee2000c1e1900 */
[----:B--2---:R-:W-:-:S06]  /*00d0*/  UIADD3 UR4, UPT, UPT, UR4, -0x1, URZ ;  /* 0xffffffff04047890 */ /* 0x004fcc000fffe0ff */
[----:B---3--:R-:W-:-:S13]  /*00e0*/  ISETP.NE.AND P0, PT, R2, UR4, PT ;  /* 0x0000000402007c0c */ /* 0x008fda000bf05270 */
[----:B------:R-:W-:Y:S05]  /*00f0*/  @P0 EXIT ;  /* 0x000000000000094d */ /* 0x000fea0003800000 */
[----:B------:R-:W0:Y:S02]  /*0100*/  LDC.64 R2, c[0x0][0x388] ;  /* 0x0000e200ff027b82 */ /* 0x000e240000000a00 */
[----:B0-----:R-:W-:-:S05]  /*0110*/  IMAD.WIDE.U32 R2, R5, 0x4, R2 ;  /* 0x0000000405027825 */ /* 0x001fca00078e0002 */
[----:B------:R-:W2:Y:S04]  /*0120*/  LDG.E R0, desc[UR6][R2.64] ;  /* 0x0000000602007981 */ /* 0x000ea8000c1e1900 */
[----:B------:R-:W2:Y:S02]  /*0130*/  LDG.E R5, desc[UR6][R2.64+0x4] ;  /* 0x0000040602057981 */ /* 0x000ea4000c1e1900 */
[----:B--2---:R-:W-:-:S13]  /*0140*/  ISETP.GE.U32.AND P0, PT, R0, R5, PT ;  /* 0x000000050000720c */ /* 0x004fda0003f06070 */
[----:B------:R-:W-:Y:S05]  /*0150*/  @P0 EXIT ;  /* 0x000000000000094d */ /* 0x000fea0003800000 */
[----:B------:R-:W0:Y:S01]  /*0160*/  LDC R17, c[0x0][0x3a8] ;  /* 0x0000ea00ff117b82 */ /* 0x000e220000000800 */
[----:B------:R-:W-:-:S07]  /*0170*/  MOV R13, R5 ;  /* 0x00000005000d7202 */ /* 0x000fce0000000f00 */
[----:B------:R-:W1:Y:S08]  /*0180*/  LDC.64 R6, c[0x0][0x390] ;  /* 0x0000e400ff067b82 */ /* 0x000e700000000a00 */
[----:B------:R-:W2:Y:S02]  /*0190*/  LDC.64 R10, c[0x0][0x398] ;  /* 0x0000e600ff0a7b82 */ /* 0x000ea40000000a00 */
.L_x_2:
[----:B-12---:R-:W-:-:S06]  /*01a0*/  IMAD.WIDE.U32 R4, R0, 0x4, R6 ;  /* 0x0000000400047825 */ /* 0x006fcc00078e0006 */
[----:B------:R-:W2:Y:S02]  /*01b0*/  LDG.E R5, desc[UR6][R4.64] ;  /* 0x0000000604057981 */ /* 0x000ea4000c1e1900 */
[----:B--2---:R-:W-:-:S05]  /*01c0*/  IMAD.WIDE.U32 R8, R5, 0x4, R10 ;  /* 0x0000000405087825 */ /* 0x004fca00078e000a */
[----:B------:R-:W2:Y:S01]  /*01d0*/  LDG.E R12, desc[UR6][R8.64] ;  /* 0x00000006080c7981 */ /* 0x000ea2000c1e1900 */
[----:B------:R-:W-:Y:S01]  /*01e0*/  BSSY.RECONVERGENT B0, `(.L_x_0) ;  /* 0x0000009000007945 */ /* 0x000fe20003800200 */
[----:B------:R-:W-:Y:S02]  /*01f0*/  IADD3 R0, PT, PT, R0, 0x1, RZ ;  /* 0x0000000100007810 */ /* 0x000fe40007ffe0ff */
[----:B--2---:R-:W-:-:S13]  /*0200*/  ISETP.NE.AND P0, PT, R12, -0x1, PT ;  /* 0xffffffff0c00780c */ /* 0x004fda0003f05270 */
[----:B------:R-:W-:Y:S05]  /*0210*/  @P0 BRA `(.L_x_1) ;  /* 0x0000000000140947 */ /* 0x000fea0003800000 */
[----:B------:R-:W1:Y:S01]  /*0220*/  LDC.64 R4, c[0x0][0x3a0] ;  /* 0x0000e800ff047b82 */ /* 0x000e620000000a00 */
[----:B------:R-:W-:Y:S01]  /*0230*/  HFMA2 R15, -RZ, RZ, 0, 5.9604644775390625e-08 ;  /* 0x00000001ff0f7431 */ /* 0x000fe200000001ff */
[----:B0-----:R2:W-:Y:S04]  /*0240*/  STG.E desc[UR6][R8.64], R17 ;  /* 0x0000001108007986 */ /* 0x0015e8000c101906 */
[----:B-1----:R2:W-:Y:S04]  /*0250*/  STG.E desc[UR6][R4.64], R15 ;  /* 0x0000000f04007986 */ /* 0x0025e8000c101906 */
[----:B------:R2:W5:Y:S02]  /*0260*/  LDG.E R13, desc[UR6][R2.64+0x4] ;  /* 0x00000406020d7981 */ /* 0x000564000c1e1900 */
.L_x_1:
[----:B------:R-:W-:Y:S05]  /*0270*/  BSYNC.RECONVERGENT B0 ;  /* 0x0000000000007941 */ /* 0x000fea0003800200 */
.L_x_0:
[----:B-----5:R-:W-:-:S13]  /*0280*/  ISETP.GE.U32.AND P0, PT, R0, R13, PT ;  /* 0x0000000d0000720c */ /* 0x020fda0003f06070 */
[----:B------:R-:W-:Y:S05]  /*0290*/  @!P0 BRA `(.L_x_2) ;  /* 0xfffffffc00c08947 */ /* 0x000fea000383ffff */
[----:B------:R-:W-:Y:S05]  /*02a0*/  EXIT ;  /* 0x000000000000794d */ /* 0x000fea0003800000 */
.L_x_3:
[----:B------:R-:W-:-:S00]  /*02b0*/  BRA `(.L_x_3) ;  /* 0xfffffffc00fc7947 */ /* 0x000fc0000383ffff */
[----:B------:R-:W-:-:S00]  /*02c0*/  NOP ;  /* 0x0000000000007918 */ /* 0x000fc00000000000 */
        /* <DEDUP_REMOVED lines=11> */
.L_x_4:


//--------------------- .nv.shared.reserved.0     --------------------------
	.section	.nv.shared.reserved.0,"aw",@nobits
	.weak		__nv_reservedSMEM_offset_0_alias
	.size		__nv_reservedSMEM_offset_0_alias, 0, 64
	.other		__nv_reservedSMEM_offset_0_alias,@"STO_CUDA_RESERVED_SHARED STV_DEFAULT"
__nv_reservedSMEM_offset_0_alias:
	.zero		0
	.zero		64


//--------------------- .nv.constant0._Z7csr_bfs8CSRGraphPjS0_j --------------------------
	.section	.nv.constant0._Z7csr_bfs8CSRGraphPjS0_j,"a",@progbits
	.sectionflags	@""
	.align	4
.nv.constant0._Z7csr_bfs8CSRGraphPjS0_j:
	.zero		940


//--------------------- SYMBOLS --------------------------

	.type		.nv.reservedSmem.offset0,@object
	.size		.nv.reservedSmem.offset0,0x4
